	.headerflags	@"EF_CUDA_TEXMODE_UNIFIED EF_CUDA_64BIT_ADDRESS EF_CUDA_ACCELERATORS EF_CUDA_SM90 EF_CUDA_VIRTUAL_SM(EF_CUDA_SM90)"
	.elftype	@"ET_EXEC"


//--------------------- .nv.info                  --------------------------
	.section	.nv.info,"",@"SHT_CUDA_INFO"
	.align	4


	//----- nvinfo : EIATTR_REGCOUNT
	.align		4
        /*0000*/ 	.byte	0x04, 0x2f
        /*0002*/ 	.short	(.L_1 - .L_0)
	.align		4
.L_0:
        /*0004*/ 	.word	index@(triton_poi_fused_add_1)
        /*0008*/ 	.word	0x00000010


	//----- nvinfo : EIATTR_MIN_STACK_SIZE
	.align		4
.L_1:
        /*000c*/ 	.byte	0x04, 0x12
        /*000e*/ 	.short	(.L_3 - .L_2)
	.align		4
.L_2:
        /*0010*/ 	.word	index@(triton_poi_fused_add_1)
        /*0014*/ 	.word	0x00000000


	//----- nvinfo : EIATTR_FRAME_SIZE
	.align		4
.L_3:
        /*0018*/ 	.byte	0x04, 0x11
        /*001a*/ 	.short	(.L_5 - .L_4)
	.align		4
.L_4:
        /*001c*/ 	.word	index@(triton_poi_fused_add_1)
        /*0020*/ 	.word	0x00000000


	//----- nvinfo : EIATTR_MIN_STACK_SIZE
	.align		4
.L_5:
        /*0024*/ 	.byte	0x04, 0x12
        /*0026*/ 	.short	(.L_7 - .L_6)
	.align		4
.L_6:
        /*0028*/ 	.word	index@(triton_poi_fused_add_1)
        /*002c*/ 	.word	0x00000000
.L_7:


//--------------------- .nv.info.triton_poi_fused_add_1 --------------------------
	.section	.nv.info.triton_poi_fused_add_1,"",@"SHT_CUDA_INFO"
	.sectionflags	@""
	.align	4


	//----- nvinfo : EIATTR_CUDA_API_VERSION
	.align		4
        /*0000*/ 	.byte	0x04, 0x37
        /*0002*/ 	.short	(.L_9 - .L_8)
.L_8:
        /*0004*/ 	.word	0x0000007c


	//----- nvinfo : EIATTR_KPARAM_INFO
	.align		4
.L_9:
        /*0008*/ 	.byte	0x04, 0x17
        /*000a*/ 	.short	(.L_11 - .L_10)
.L_10:
        /*000c*/ 	.word	0x00000000
        /*0010*/ 	.short	0x0002
        /*0012*/ 	.short	0x0010
        /*0014*/ 	.byte	0x00, 0xf0, 0x11, 0x00


	//----- nvinfo : EIATTR_KPARAM_INFO
	.align		4
.L_11:
        /*0018*/ 	.byte	0x04, 0x17
        /*001a*/ 	.short	(.L_13 - .L_12)
.L_12:
        /*001c*/ 	.word	0x00000000
        /*0020*/ 	.short	0x0001
        /*0022*/ 	.short	0x0008
        /*0024*/ 	.byte	0x00, 0xf4, 0x21, 0x00


	//----- nvinfo : EIATTR_KPARAM_INFO
	.align		4
.L_13:
        /*0028*/ 	.byte	0x04, 0x17
        /*002a*/ 	.short	(.L_15 - .L_14)
.L_14:
        /*002c*/ 	.word	0x00000000
        /*0030*/ 	.short	0x0000
        /*0032*/ 	.short	0x0000
        /*0034*/ 	.byte	0x00, 0xf4, 0x21, 0x00


	//----- nvinfo : EIATTR_SPARSE_MMA_MASK
	.align		4
.L_15:
        /*0038*/ 	.byte	0x03, 0x50
        /*003a*/ 	.short	0x0000


	//----- nvinfo : EIATTR_MAXREG_COUNT
	.align		4
        /*003c*/ 	.byte	0x03, 0x1b
        /*003e*/ 	.short	0x00ff


	//----- nvinfo : EIATTR_EXIT_INSTR_OFFSETS
	.align		4
        /*0040*/ 	.byte	0x04, 0x1c
        /*0042*/ 	.short	(.L_17 - .L_16)


	//   ....[0]....
.L_16:
        /*0044*/ 	.word	0x00000250


	//   ....[1]....
        /*0048*/ 	.word	0x00000270


	//----- nvinfo : EIATTR_REQNTID
	.align		4
.L_17:
        /*004c*/ 	.byte	0x04, 0x10
        /*004e*/ 	.short	(.L_19 - .L_18)
.L_18:
        /*0050*/ 	.word	0x00000020
        /*0054*/ 	.word	0x00000001
        /*0058*/ 	.word	0x00000001


	//----- nvinfo : EIATTR_CBANK_PARAM_SIZE
	.align		4
.L_19:
        /*005c*/ 	.byte	0x03, 0x19
        /*005e*/ 	.short	0x0014


	//----- nvinfo : EIATTR_PARAM_CBANK
	.align		4
        /*0060*/ 	.byte	0x04, 0x0a
        /*0062*/ 	.short	(.L_21 - .L_20)
	.align		4
.L_20:
        /*0064*/ 	.word	index@(.nv.constant0.triton_poi_fused_add_1)
        /*0068*/ 	.short	0x0210
        /*006a*/ 	.short	0x0014


	//----- nvinfo : EIATTR_SW_WAR
	.align		4
.L_21:
        /*006c*/ 	.byte	0x04, 0x36
        /*006e*/ 	.short	(.L_23 - .L_22)
.L_22:
        /*0070*/ 	.word	0x00000008
.L_23:


//--------------------- .nv.callgraph             --------------------------
	.section	.nv.callgraph,"",@"SHT_CUDA_CALLGRAPH"
	.align	4
	.sectionentsize	8
	.align		4
        /*0000*/ 	.word	0x00000000
	.align		4
        /*0004*/ 	.word	0xffffffff
	.align		4
        /*0008*/ 	.word	0x00000000
	.align		4
        /*000c*/ 	.word	0xfffffffe
	.align		4
        /*0010*/ 	.word	0x00000000
	.align		4
        /*0014*/ 	.word	0xfffffffd
	.align		4
        /*0018*/ 	.word	0x00000000
	.align		4
        /*001c*/ 	.word	0xfffffffc


//--------------------- .text.triton_poi_fused_add_1 --------------------------
	.section	.text.triton_poi_fused_add_1,"ax",@progbits
	.align	128
        .global         triton_poi_fused_add_1
        .type           triton_poi_fused_add_1,@function
        .size           triton_poi_fused_add_1,(.L_x_1 - triton_poi_fused_add_1)
        .other          triton_poi_fused_add_1,@"STO_CUDA_ENTRY STV_DEFAULT"
triton_poi_fused_add_1:
.text.triton_poi_fused_add_1:
[----:B------:R-:W0:Y:S02]  /*0000*/  LDC R1, c[0x0][0x28] ;  /* 0x00000a00ff017b82 */ /* 0x000e240000000800 */
[----:B------:R-:W1:Y:S01]  /*0010*/  S2R R2, SR_CTAID.X ;  /* 0x0000000000027919 */ /* 0x000e620000002500 */
[----:B------:R-:W2:Y:S01]  /*0020*/  LDC.64 R6, c[0x0][0x218] ;  /* 0x00008600ff067b82 */ /* 0x000ea20000000a00 */
[----:B------:R-:W-:Y:S01]  /*0030*/  ULDC.64 UR4, c[0x0][0x208] ;  /* 0x0000820000047ab9 */ /* 0x000fe20000000a00 */
[----:B------:R-:W3:Y:S01]  /*0040*/  S2R R3, SR_TID.X ;  /* 0x0000000000037919 */ /* 0x000ee20000002100 */
[----:B-1----:R-:W-:Y:S01]  /*0050*/  IMAD.SHL.U32 R0, R2, 0x40, RZ ;  /* 0x0000004002007824 */ /* 0x002fe200078e00ff */
[----:B------:R-:W-:Y:S01]  /*0060*/  SHF.R.S32.HI R4, RZ, 0x19, R2 ;  /* 0x00000019ff047819 */ /* 0x000fe20000011402 */
[----:B---3--:R-:W-:-:S03]  /*0070*/  IMAD.SHL.U32 R3, R3, 0x2, RZ ;  /* 0x0000000203037824 */ /* 0x008fc600078e00ff */
[----:B------:R-:W-:Y:S02]  /*0080*/  SGXT R4, R4, 0x1 ;  /* 0x000000010404781a */ /* 0x000fe40000000200 */
[----:B------:R-:W-:Y:S02]  /*0090*/  LOP3.LUT R9, R0, 0x3e, R3, 0xf8, !PT ;  /* 0x0000003e00097812 */ /* 0x000fe400078ef803 */
[----:B------:R-:W-:Y:S02]  /*00a0*/  LOP3.LUT R0, R0, 0x2, R3, 0xf8, !PT ;  /* 0x0000000200007812 */ /* 0x000fe400078ef803 */
[----:B------:R-:W-:Y:S01]  /*00b0*/  LEA.HI R5, R4, R9, RZ, 0x2 ;  /* 0x0000000904057211 */ /* 0x000fe200078f10ff */
[----:B------:R-:W1:Y:S01]  /*00c0*/  LDC.64 R2, c[0x0][0x210] ;  /* 0x00008400ff027b82 */ /* 0x000e620000000a00 */
[----:B------:R-:W-:Y:S02]  /*00d0*/  LOP3.LUT R0, R0, 0x1, RZ, 0xfc, !PT ;  /* 0x0000000100007812 */ /* 0x000fe400078efcff */
[----:B------:R-:W-:-:S02]  /*00e0*/  SHF.R.S32.HI R8, RZ, 0x2, R5 ;  /* 0x00000002ff087819 */ /* 0x000fc40000011405 */
[----:B------:R-:W-:Y:S02]  /*00f0*/  LEA.HI R4, R4, R0, RZ, 0x2 ;  /* 0x0000000004047211 */ /* 0x000fe400078f10ff */
[----:B------:R-:W-:Y:S02]  /*0100*/  LEA.HI R10, R8, R8, RZ, 0x2 ;  /* 0x00000008080a7211 */ /* 0x000fe400078f10ff */
[----:B------:R-:W-:Y:S02]  /*0110*/  ISETP.GE.AND P0, PT, R9, 0x40, PT ;  /* 0x000000400900780c */ /* 0x000fe40003f06270 */
[----:B------:R-:W-:Y:S02]  /*0120*/  LOP3.LUT R11, R10, 0xfffffffc, RZ, 0xc0, !PT ;  /* 0xfffffffc0a0b7812 */ /* 0x000fe400078ec0ff */
[----:B------:R-:W-:Y:S02]  /*0130*/  LOP3.LUT R10, R5, 0x3ffffffc, RZ, 0xc0, !PT ;  /* 0x3ffffffc050a7812 */ /* 0x000fe400078ec0ff */
[----:B------:R-:W-:Y:S01]  /*0140*/  LOP3.LUT R5, R4, 0x3fffffc4, RZ, 0xc0, !PT ;  /* 0x3fffffc404057812 */ /* 0x000fe200078ec0ff */
[----:B------:R-:W-:-:S02]  /*0150*/  IMAD.IADD R8, R8, 0x1, -R11 ;  /* 0x0000000108087824 */ /* 0x000fc400078e0a0b */
[----:B------:R-:W-:Y:S02]  /*0160*/  IMAD.IADD R11, R9, 0x1, -R10 ;  /* 0x00000001090b7824 */ /* 0x000fe400078e0a0a */
[----:B------:R-:W-:Y:S02]  /*0170*/  IMAD.IADD R5, R0, 0x1, -R5 ;  /* 0x0000000100057824 */ /* 0x000fe400078e0a05 */
[--C-:B------:R-:W-:Y:S02]  /*0180*/  IMAD R11, R11, 0x4, R8.reuse ;  /* 0x000000040b0b7824 */ /* 0x100fe400078e0208 */
[----:B------:R-:W-:Y:S02]  /*0190*/  IMAD R13, R5, 0x4, R8 ;  /* 0x00000004050d7824 */ /* 0x000fe400078e0208 */
[----:B--2---:R-:W-:-:S04]  /*01a0*/  IMAD.WIDE R4, R11, 0x4, R6 ;  /* 0x000000040b047825 */ /* 0x004fc800078e0206 */
[----:B-1----:R-:W-:Y:S01]  /*01b0*/  IMAD.WIDE R2, R9, 0x4, R2 ;  /* 0x0000000409027825 */ /* 0x002fe200078e0202 */
[----:B------:R-:W-:-:S03]  /*01c0*/  CS2R R8, SRZ ;  /* 0x0000000000087805 */ /* 0x000fc6000001ff00 */
[----:B------:R-:W-:Y:S02]  /*01d0*/  IMAD.MOV.U32 R11, RZ, RZ, RZ ;  /* 0x000000ffff0b7224 */ /* 0x000fe400078e00ff */
[----:B------:R-:W-:Y:S01]  /*01e0*/  IMAD.MOV.U32 R0, RZ, RZ, RZ ;  /* 0x000000ffff007224 */ /* 0x000fe200078e00ff */
[----:B------:R-:W2:Y:S01]  /*01f0*/  @!P0 LDG.E.64 R8, desc[UR4][R2.64] ;  /* 0x0000000402088981 */ /* 0x000ea2000c1e1b00 */
[----:B------:R-:W-:-:S03]  /*0200*/  IMAD.WIDE R6, R13, 0x4, R6 ;  /* 0x000000040d067825 */ /* 0x000fc600078e0206 */
[----:B------:R-:W2:Y:S04]  /*0210*/  @!P0 LDG.E.EL R11, desc[UR4][R4.64] ;  /* 0x00000004040b8981 */ /* 0x000ea8000c2e1900 */
[----:B------:R-:W3:Y:S01]  /*0220*/  @!P0 LDG.E.EL R0, desc[UR4][R6.64] ;  /* 0x0000000406008981 */ /* 0x000ee2000c2e1900 */
[----:B--2---:R-:W-:Y:S01]  /*0230*/  FADD R8, R11, R8 ;  /* 0x000000080b087221 */ /* 0x004fe20000000000 */
[----:B---3--:R-:W-:Y:S01]  /*0240*/  FADD R9, R0, R9 ;  /* 0x0000000900097221 */ /* 0x008fe20000000000 */
[----:B------:R-:W-:Y:S06]  /*0250*/  @P0 EXIT ;  /* 0x000000000000094d */ /* 0x000fec0003800000 */
[----:B------:R-:W-:Y:S01]  /*0260*/  STG.E.64 desc[UR4][R2.64], R8 ;  /* 0x0000000802007986 */ /* 0x000fe2000c101b04 */
[----:B------:R-:W-:Y:S05]  /*0270*/  EXIT ;  /* 0x000000000000794d */ /* 0x000fea0003800000 */
.L_x_0:
[----:B------:R-:W-:-:S00]  /*0280*/  BRA `(.L_x_0) ;  /* 0xfffffffc00fc7947 */ /* 0x000fc0000383ffff */
[----:B------:R-:W-:-:S00]  /*0290*/  NOP ;  /* 0x0000000000007918 */ /* 0x000fc00000000000 */
        /* <DEDUP_REMOVED lines=14> */
.L_x_1:


//--------------------- .nv.constant0.triton_poi_fused_add_1 --------------------------
	.section	.nv.constant0.triton_poi_fused_add_1,"a",@progbits
	.sectionflags	@""
	.align	4
.nv.constant0.triton_poi_fused_add_1:
	.zero		548
